//
// Generated by NVIDIA NVVM Compiler
//
// Compiler Build ID: CL-36424714
// Cuda compilation tools, release 13.0, V13.0.88
// Based on NVVM 20.0.0
//

.version 9.0
.target sm_100
.address_size 64

	// .globl	_Z5map2dPKfPfi

.visible .entry _Z5map2dPKfPfi(
	.param .u64 .ptr .align 1 _Z5map2dPKfPfi_param_0,
	.param .u64 .ptr .align 1 _Z5map2dPKfPfi_param_1,
	.param .u32 _Z5map2dPKfPfi_param_2
)
{
	.reg .pred 	%p<2>;
	.reg .b32 	%r<6>;
	.reg .b32 	%f<3>;
	.reg .b64 	%rd<8>;

	ld.param.u64 	%rd1, [_Z5map2dPKfPfi_param_0];
	ld.param.u64 	%rd2, [_Z5map2dPKfPfi_param_1];
	ld.param.u32 	%r3, [_Z5map2dPKfPfi_param_2];
	mov.u32 	%r1, %tid.x;
	mov.u32 	%r2, %tid.y;
	max.s32 	%r4, %r1, %r2;
	setp.ge.s32 	%p1, %r4, %r3;
	@%p1 bra 	$L__BB0_2;
	cvta.to.global.u64 	%rd3, %rd1;
	cvta.to.global.u64 	%rd4, %rd2;
	mad.lo.s32 	%r5, %r3, %r1, %r2;
	mul.wide.u32 	%rd5, %r5, 4;
	add.s64 	%rd6, %rd3, %rd5;
	ld.global.f32 	%f1, [%rd6];
	add.f32 	%f2, %f1, 0f41200000;
	add.s64 	%rd7, %rd4, %rd5;
	st.global.f32 	[%rd7], %f2;
$L__BB0_2:
	ret;

}


// ===== COMPILED SASS (sm_100) =====

	.target	sm_100

	.elftype	@"ET_EXEC"


//--------------------- .note.nv.tkinfo           --------------------------
	.section	.note.nv.tkinfo,"",@"SHT_NOTE"
	.sectionflags	@"SHF_NOTE_NV_TKINFO"
	.tkinfo
        /*0018*/ 	.word	0x00000002
        /*0030*/ 	.string	""
        /*0030*/ 	.string	"ptxas"
        /*0030*/ 	.string	"Cuda compilation tools, release 13.0, V13.0.88"
        /*0030*/ 	.string	"Build cuda_13.0.r13.0/compiler.36424714_0"
        /*0030*/ 	.string	"-arch sm_100 -m 64 "



//--------------------- .note.nv.cuinfo           --------------------------
	.section	.note.nv.cuinfo,"",@"SHT_NOTE"
	.sectionflags	@"SHF_NOTE_NV_CUINFO"
        /*0018*/ 	.short	0x0002
        /*001a*/ 	.short	0x0064
        /*001c*/ 	.short	0x0082
	.zero		2


//--------------------- .nv.info                  --------------------------
	.section	.nv.info,"",@"SHT_CUDA_INFO"
	.align	4


	//----- nvinfo : EIATTR_REGCOUNT
	.align		4
        /*0000*/ 	.byte	0x04, 0x2f
        /*0002*/ 	.short	(.L_1 - .L_0)
	.align		4
.L_0:
        /*0004*/ 	.word	index@(_Z5map2dPKfPfi)
        /*0008*/ 	.word	0x0000000a


	//----- nvinfo : EIATTR_FRAME_SIZE
	.align		4
.L_1:
        /*000c*/ 	.byte	0x04, 0x11
        /*000e*/ 	.short	(.L_3 - .L_2)
	.align		4
.L_2:
        /*0010*/ 	.word	index@(_Z5map2dPKfPfi)
        /*0014*/ 	.word	0x00000000


	//----- nvinfo : EIATTR_MIN_STACK_SIZE
	.align		4
.L_3:
        /*0018*/ 	.byte	0x04, 0x12
        /*001a*/ 	.short	(.L_5 - .L_4)
	.align		4
.L_4:
        /*001c*/ 	.word	index@(_Z5map2dPKfPfi)
        /*0020*/ 	.word	0x00000000
.L_5:


//--------------------- .nv.compat                --------------------------
	.section	.nv.compat,"",@"SHT_CUDA_COMPAT_INFO"
	.align	4
        /*0000*/ 	.byte	0x02, 0x09, 0x00, 0x00, 0x02, 0x02, 0x01, 0x00, 0x02, 0x05, 0x05, 0x00, 0x03, 0x07, 0x01, 0x01
        /*0010*/ 	.byte	0x02, 0x03, 0x00, 0x00, 0x02, 0x06, 0x01, 0x00, 0x04, 0x0b, 0x08, 0x00, 0x09, 0x00, 0x00, 0x00
        /*0020*/ 	.byte	0x00, 0x00, 0x00, 0x00


//--------------------- .nv.info._Z5map2dPKfPfi   --------------------------
	.section	.nv.info._Z5map2dPKfPfi,"",@"SHT_CUDA_INFO"
	.sectionflags	@""
	.align	4


	//----- nvinfo : EIATTR_CUDA_API_VERSION
	.align		4
        /*0000*/ 	.byte	0x04, 0x37
        /*0002*/ 	.short	(.L_7 - .L_6)
.L_6:
        /*0004*/ 	.word	0x00000082


	//----- nvinfo : EIATTR_KPARAM_INFO
	.align		4
.L_7:
        /*0008*/ 	.byte	0x04, 0x17
        /*000a*/ 	.short	(.L_9 - .L_8)
.L_8:
        /*000c*/ 	.word	0x00000000
        /*0010*/ 	.short	0x0002
        /*0012*/ 	.short	0x0010
        /*0014*/ 	.byte	0x00, 0xf0, 0x11, 0x00


	//----- nvinfo : EIATTR_KPARAM_INFO
	.align		4
.L_9:
        /*0018*/ 	.byte	0x04, 0x17
        /*001a*/ 	.short	(.L_11 - .L_10)
.L_10:
        /*001c*/ 	.word	0x00000000
        /*0020*/ 	.short	0x0001
        /*0022*/ 	.short	0x0008
        /*0024*/ 	.byte	0x00, 0xf5, 0x21, 0x00


	//----- nvinfo : EIATTR_KPARAM_INFO
	.align		4
.L_11:
        /*0028*/ 	.byte	0x04, 0x17
        /*002a*/ 	.short	(.L_13 - .L_12)
.L_12:
        /*002c*/ 	.word	0x00000000
        /*0030*/ 	.short	0x0000
        /*0032*/ 	.short	0x0000
        /*0034*/ 	.byte	0x00, 0xf5, 0x21, 0x00


	//----- nvinfo : EIATTR_SPARSE_MMA_MASK
	.align		4
.L_13:
        /*0038*/ 	.byte	0x03, 0x50
        /*003a*/ 	.short	0x0000


	//----- nvinfo : EIATTR_MAXREG_COUNT
	.align		4
        /*003c*/ 	.byte	0x03, 0x1b
        /*003e*/ 	.short	0x00ff


	//----- nvinfo : EIATTR_MERCURY_ISA_VERSION
	.align		4
        /*0040*/ 	.byte	0x03, 0x5f
        /*0042*/ 	.short	0x0101


	//----- nvinfo : EIATTR_VRC_CTA_INIT_COUNT
	.align		4
        /*0044*/ 	.byte	0x02, 0x4a
	.zero		1
	.zero		1


	//----- nvinfo : EIATTR_EXIT_INSTR_OFFSETS
	.align		4
        /*0048*/ 	.byte	0x04, 0x1c
        /*004a*/ 	.short	(.L_15 - .L_14)


	//   ....[0]....
.L_14:
        /*004c*/ 	.word	0x00000060


	//   ....[1]....
        /*0050*/ 	.word	0x00000100


	//----- nvinfo : EIATTR_CBANK_PARAM_SIZE
	.align		4
.L_15:
        /*0054*/ 	.byte	0x03, 0x19
        /*0056*/ 	.short	0x0014


	//----- nvinfo : EIATTR_PARAM_CBANK
	.align		4
        /*0058*/ 	.byte	0x04, 0x0a
        /*005a*/ 	.short	(.L_17 - .L_16)
	.align		4
.L_16:
        /*005c*/ 	.word	index@(.nv.constant0._Z5map2dPKfPfi)
        /*0060*/ 	.short	0x0380
        /*0062*/ 	.short	0x0014


	//----- nvinfo : EIATTR_SW_WAR
	.align		4
.L_17:
        /*0064*/ 	.byte	0x04, 0x36
        /*0066*/ 	.short	(.L_19 - .L_18)
.L_18:
        /*0068*/ 	.word	0x00000008
.L_19:


//--------------------- .nv.callgraph             --------------------------
	.section	.nv.callgraph,"",@"SHT_CUDA_CALLGRAPH"
	.align	4
	.sectionentsize	8
	.align		4
        /*0000*/ 	.word	0x00000000
	.align		4
        /*0004*/ 	.word	0xffffffff
	.align		4
        /*0008*/ 	.word	0x00000000
	.align		4
        /*000c*/ 	.word	0xfffffffe
	.align		4
        /*0010*/ 	.word	0x00000000
	.align		4
        /*0014*/ 	.word	0xfffffffd
	.align		4
        /*0018*/ 	.word	0x00000000
	.align		4
        /*001c*/ 	.word	0xfffffffc


//--------------------- .text._Z5map2dPKfPfi      --------------------------
	.section	.text._Z5map2dPKfPfi,"ax",@progbits
	.align	128
        .global         _Z5map2dPKfPfi
        .type           _Z5map2dPKfPfi,@function
        .size           _Z5map2dPKfPfi,(.L_x_1 - _Z5map2dPKfPfi)
        .other          _Z5map2dPKfPfi,@"STO_CUDA_ENTRY STV_DEFAULT"
_Z5map2dPKfPfi:
.text._Z5map2dPKfPfi:
[----:B------:R-:W-:Y:S01]  /*0000*/  LDC R1, c[0x0][0x37c] ;  /* 0x0000df00ff017b82 */ /* 0x000fe20000000800 */
[----:B------:R-:W0:Y:S01]  /*0010*/  S2R R7, SR_TID.X ;  /* 0x0000000000077919 */ /* 0x000e220000002100 */
[----:B------:R-:W1:Y:S01]  /*0020*/  LDCU UR6, c[0x0][0x390] ;  /* 0x00007200ff0677ac */ /* 0x000e620008000800 */
[----:B------:R-:W0:Y:S02]  /*0030*/  S2R R0, SR_TID.Y ;  /* 0x0000000000007919 */ /* 0x000e240000002200 */
[----:B0-----:R-:W-:-:S04]  /*0040*/  VIMNMX R2, PT, PT, R7, R0, !PT ;  /* 0x0000000007027248 */ /* 0x001fc80007fe0100 */
[----:B-1----:R-:W-:-:S13]  /*0050*/  ISETP.GE.AND P0, PT, R2, UR6, PT ;  /* 0x0000000602007c0c */ /* 0x002fda000bf06270 */
[----:B------:R-:W-:Y:S05]  /*0060*/  @P0 EXIT ;  /* 0x000000000000094d */ /* 0x000fea0003800000 */
[----:B------:R-:W0:Y:S01]  /*0070*/  LDC.64 R2, c[0x0][0x380] ;  /* 0x0000e000ff027b82 */ /* 0x000e220000000a00 */
[----:B------:R-:W1:Y:S01]  /*0080*/  LDCU.64 UR4, c[0x0][0x358] ;  /* 0x00006b00ff0477ac */ /* 0x000e620008000a00 */
[----:B------:R-:W-:-:S06]  /*0090*/  IMAD R7, R7, UR6, R0 ;  /* 0x0000000607077c24 */ /* 0x000fcc000f8e0200 */
[----:B------:R-:W2:Y:S01]  /*00a0*/  LDC.64 R4, c[0x0][0x388] ;  /* 0x0000e200ff047b82 */ /* 0x000ea20000000a00 */
[----:B0-----:R-:W-:-:S06]  /*00b0*/  IMAD.WIDE.U32 R2, R7, 0x4, R2 ;  /* 0x0000000407027825 */ /* 0x001fcc00078e0002 */
[----:B-1----:R-:W3:Y:S01]  /*00c0*/  LDG.E R2, desc[UR4][R2.64] ;  /* 0x0000000402027981 */ /* 0x002ee2000c1e1900 */
[----:B--2---:R-:W-:-:S04]  /*00d0*/  IMAD.WIDE.U32 R4, R7, 0x4, R4 ;  /* 0x0000000407047825 */ /* 0x004fc800078e0004 */
[----:B---3--:R-:W-:-:S05]  /*00e0*/  FADD R7, R2, 10 ;  /* 0x4120000002077421 */ /* 0x008fca0000000000 */
[----:B------:R-:W-:Y:S01]  /*00f0*/  STG.E desc[UR4][R4.64], R7 ;  /* 0x0000000704007986 */ /* 0x000fe2000c101904 */
[----:B------:R-:W-:Y:S05]  /*0100*/  EXIT ;  /* 0x000000000000794d */ /* 0x000fea0003800000 */
.L_x_0:
[----:B------:R-:W-:-:S00]  /*0110*/  BRA `(.L_x_0) ;  /* 0xfffffffc00fc7947 */ /* 0x000fc0000383ffff */
[----:B------:R-:W-:-:S00]  /*0120*/  NOP ;  /* 0x0000000000007918 */ /* 0x000fc00000000000 */
        /* <DEDUP_REMOVED lines=13> */
.L_x_1:


//--------------------- .nv.shared.reserved.0     --------------------------
	.section	.nv.shared.reserved.0,"aw",@nobits
	.weak		__nv_reservedSMEM_offset_0_alias
	.size		__nv_reservedSMEM_offset_0_alias, 0, 64
	.other		__nv_reservedSMEM_offset_0_alias,@"STO_CUDA_RESERVED_SHARED STV_DEFAULT"
__nv_reservedSMEM_offset_0_alias:
	.zero		0
	.zero		64


//--------------------- .nv.constant0._Z5map2dPKfPfi --------------------------
	.section	.nv.constant0._Z5map2dPKfPfi,"a",@progbits
	.sectionflags	@""
	.align	4
.nv.constant0._Z5map2dPKfPfi:
	.zero		916


//--------------------- SYMBOLS --------------------------

	.type		.nv.reservedSmem.offset0,@object
	.size		.nv.reservedSmem.offset0,0x4
